	.headerflags	@"EF_CUDA_TEXMODE_UNIFIED EF_CUDA_64BIT_ADDRESS EF_CUDA_ACCELERATORS EF_CUDA_SM90 EF_CUDA_VIRTUAL_SM(EF_CUDA_SM90)"
	.elftype	@"ET_EXEC"


//--------------------- .nv.info                  --------------------------
	.section	.nv.info,"",@"SHT_CUDA_INFO"
	.align	4


	//----- nvinfo : EIATTR_REGCOUNT
	.align		4
        /*0000*/ 	.byte	0x04, 0x2f
        /*0002*/ 	.short	(.L_1 - .L_0)
	.align		4
.L_0:
        /*0004*/ 	.word	index@(triton_poi_fused_convolution_mul_3)
        /*0008*/ 	.word	0x00000010


	//----- nvinfo : EIATTR_MIN_STACK_SIZE
	.align		4
.L_1:
        /*000c*/ 	.byte	0x04, 0x12
        /*000e*/ 	.short	(.L_3 - .L_2)
	.align		4
.L_2:
        /*0010*/ 	.word	index@(triton_poi_fused_convolution_mul_3)
        /*0014*/ 	.word	0x00000000


	//----- nvinfo : EIATTR_FRAME_SIZE
	.align		4
.L_3:
        /*0018*/ 	.byte	0x04, 0x11
        /*001a*/ 	.short	(.L_5 - .L_4)
	.align		4
.L_4:
        /*001c*/ 	.word	index@(triton_poi_fused_convolution_mul_3)
        /*0020*/ 	.word	0x00000000


	//----- nvinfo : EIATTR_MIN_STACK_SIZE
	.align		4
.L_5:
        /*0024*/ 	.byte	0x04, 0x12
        /*0026*/ 	.short	(.L_7 - .L_6)
	.align		4
.L_6:
        /*0028*/ 	.word	index@(triton_poi_fused_convolution_mul_3)
        /*002c*/ 	.word	0x00000000
.L_7:


//--------------------- .nv.info.triton_poi_fused_convolution_mul_3 --------------------------
	.section	.nv.info.triton_poi_fused_convolution_mul_3,"",@"SHT_CUDA_INFO"
	.sectionflags	@""
	.align	4


	//----- nvinfo : EIATTR_CUDA_API_VERSION
	.align		4
        /*0000*/ 	.byte	0x04, 0x37
        /*0002*/ 	.short	(.L_9 - .L_8)
.L_8:
        /*0004*/ 	.word	0x0000007c


	//----- nvinfo : EIATTR_KPARAM_INFO
	.align		4
.L_9:
        /*0008*/ 	.byte	0x04, 0x17
        /*000a*/ 	.short	(.L_11 - .L_10)
.L_10:
        /*000c*/ 	.word	0x00000000
        /*0010*/ 	.short	0x0004
        /*0012*/ 	.short	0x0020
        /*0014*/ 	.byte	0x00, 0xf0, 0x11, 0x00


	//----- nvinfo : EIATTR_KPARAM_INFO
	.align		4
.L_11:
        /*0018*/ 	.byte	0x04, 0x17
        /*001a*/ 	.short	(.L_13 - .L_12)
.L_12:
        /*001c*/ 	.word	0x00000000
        /*0020*/ 	.short	0x0003
        /*0022*/ 	.short	0x0018
        /*0024*/ 	.byte	0x00, 0xf4, 0x21, 0x00


	//----- nvinfo : EIATTR_KPARAM_INFO
	.align		4
.L_13:
        /*0028*/ 	.byte	0x04, 0x17
        /*002a*/ 	.short	(.L_15 - .L_14)
.L_14:
        /*002c*/ 	.word	0x00000000
        /*0030*/ 	.short	0x0002
        /*0032*/ 	.short	0x0010
        /*0034*/ 	.byte	0x00, 0xf4, 0x21, 0x00


	//----- nvinfo : EIATTR_KPARAM_INFO
	.align		4
.L_15:
        /*0038*/ 	.byte	0x04, 0x17
        /*003a*/ 	.short	(.L_17 - .L_16)
.L_16:
        /*003c*/ 	.word	0x00000000
        /*0040*/ 	.short	0x0001
        /*0042*/ 	.short	0x0008
        /*0044*/ 	.byte	0x00, 0xf4, 0x21, 0x00


	//----- nvinfo : EIATTR_KPARAM_INFO
	.align		4
.L_17:
        /*0048*/ 	.byte	0x04, 0x17
        /*004a*/ 	.short	(.L_19 - .L_18)
.L_18:
        /*004c*/ 	.word	0x00000000
        /*0050*/ 	.short	0x0000
        /*0052*/ 	.short	0x0000
        /*0054*/ 	.byte	0x00, 0xf4, 0x21, 0x00


	//----- nvinfo : EIATTR_SPARSE_MMA_MASK
	.align		4
.L_19:
        /*0058*/ 	.byte	0x03, 0x50
        /*005a*/ 	.short	0x0000


	//----- nvinfo : EIATTR_MAXREG_COUNT
	.align		4
        /*005c*/ 	.byte	0x03, 0x1b
        /*005e*/ 	.short	0x00ff


	//----- nvinfo : EIATTR_EXIT_INSTR_OFFSETS
	.align		4
        /*0060*/ 	.byte	0x04, 0x1c
        /*0062*/ 	.short	(.L_21 - .L_20)


	//   ....[0]....
.L_20:
        /*0064*/ 	.word	0x000001f0


	//   ....[1]....
        /*0068*/ 	.word	0x00000210


	//----- nvinfo : EIATTR_REQNTID
	.align		4
.L_21:
        /*006c*/ 	.byte	0x04, 0x10
        /*006e*/ 	.short	(.L_23 - .L_22)
.L_22:
        /*0070*/ 	.word	0x00000080
        /*0074*/ 	.word	0x00000001
        /*0078*/ 	.word	0x00000001


	//----- nvinfo : EIATTR_CBANK_PARAM_SIZE
	.align		4
.L_23:
        /*007c*/ 	.byte	0x03, 0x19
        /*007e*/ 	.short	0x0024


	//----- nvinfo : EIATTR_PARAM_CBANK
	.align		4
        /*0080*/ 	.byte	0x04, 0x0a
        /*0082*/ 	.short	(.L_25 - .L_24)
	.align		4
.L_24:
        /*0084*/ 	.word	index@(.nv.constant0.triton_poi_fused_convolution_mul_3)
        /*0088*/ 	.short	0x0210
        /*008a*/ 	.short	0x0024


	//----- nvinfo : EIATTR_SW_WAR
	.align		4
.L_25:
        /*008c*/ 	.byte	0x04, 0x36
        /*008e*/ 	.short	(.L_27 - .L_26)
.L_26:
        /*0090*/ 	.word	0x00000008
.L_27:


//--------------------- .nv.callgraph             --------------------------
	.section	.nv.callgraph,"",@"SHT_CUDA_CALLGRAPH"
	.align	4
	.sectionentsize	8
	.align		4
        /*0000*/ 	.word	0x00000000
	.align		4
        /*0004*/ 	.word	0xffffffff
	.align		4
        /*0008*/ 	.word	0x00000000
	.align		4
        /*000c*/ 	.word	0xfffffffe
	.align		4
        /*0010*/ 	.word	0x00000000
	.align		4
        /*0014*/ 	.word	0xfffffffd
	.align		4
        /*0018*/ 	.word	0x00000000
	.align		4
        /*001c*/ 	.word	0xfffffffc


//--------------------- .text.triton_poi_fused_convolution_mul_3 --------------------------
	.section	.text.triton_poi_fused_convolution_mul_3,"ax",@progbits
	.align	128
        .global         triton_poi_fused_convolution_mul_3
        .type           triton_poi_fused_convolution_mul_3,@function
        .size           triton_poi_fused_convolution_mul_3,(.L_x_1 - triton_poi_fused_convolution_mul_3)
        .other          triton_poi_fused_convolution_mul_3,@"STO_CUDA_ENTRY STV_DEFAULT"
triton_poi_fused_convolution_mul_3:
.text.triton_poi_fused_convolution_mul_3:
[----:B------:R-:W0:Y:S02]  /*0000*/  LDC R1, c[0x0][0x28] ;  /* 0x00000a00ff017b82 */ /* 0x000e240000000800 */
[----:B------:R-:W1:Y:S01]  /*0010*/  S2R R0, SR_TID.X ;  /* 0x0000000000007919 */ /* 0x000e620000002100 */
[----:B------:R-:W2:Y:S01]  /*0020*/  LDC.64 R4, c[0x0][0x218] ;  /* 0x00008600ff047b82 */ /* 0x000ea20000000a00 */
[----:B------:R-:W-:Y:S01]  /*0030*/  IMAD.MOV.U32 R13, RZ, RZ, RZ ;  /* 0x000000ffff0d7224 */ /* 0x000fe200078e00ff */
[----:B------:R-:W-:Y:S01]  /*0040*/  ULDC.64 UR4, c[0x0][0x208] ;  /* 0x0000820000047ab9 */ /* 0x000fe20000000a00 */
[----:B------:R-:W3:Y:S05]  /*0050*/  S2R R11, SR_CTAID.X ;  /* 0x00000000000b7919 */ /* 0x000eea0000002500 */
[----:B------:R-:W4:Y:S01]  /*0060*/  LDC.64 R6, c[0x0][0x220] ;  /* 0x00008800ff067b82 */ /* 0x000f220000000a00 */
[----:B-1----:R-:W-:-:S02]  /*0070*/  LOP3.LUT R0, R0, 0x7f, RZ, 0xc0, !PT ;  /* 0x0000007f00007812 */ /* 0x002fc400078ec0ff */
[----:B---3--:R-:W-:-:S03]  /*0080*/  SHF.R.S32.HI R2, RZ, 0x18, R11 ;  /* 0x00000018ff027819 */ /* 0x008fc6000001140b */
[----:B------:R-:W-:Y:S01]  /*0090*/  IMAD R11, R11, 0x80, R0 ;  /* 0x000000800b0b7824 */ /* 0x000fe200078e0200 */
[----:B------:R-:W-:Y:S02]  /*00a0*/  SGXT R0, R2, 0x1 ;  /* 0x000000010200781a */ /* 0x000fe40000000200 */
[----:B------:R-:W1:Y:S02]  /*00b0*/  LDC.64 R2, c[0x0][0x210] ;  /* 0x00008400ff027b82 */ /* 0x000e640000000a00 */
[----:B------:R-:W-:Y:S02]  /*00c0*/  ISETP.GE.AND P0, PT, R11, 0x100, PT ;  /* 0x000001000b00780c */ /* 0x000fe40003f06270 */
[----:B------:R-:W-:-:S04]  /*00d0*/  LEA.HI R0, R0, R11, RZ, 0x4 ;  /* 0x0000000b00007211 */ /* 0x000fc800078f20ff */
[----:B------:R-:W-:-:S04]  /*00e0*/  SHF.R.S32.HI R0, RZ, 0x4, R0 ;  /* 0x00000004ff007819 */ /* 0x000fc80000011400 */
[----:B------:R-:W-:-:S04]  /*00f0*/  LEA.HI R8, R0, R0, RZ, 0x2 ;  /* 0x0000000000087211 */ /* 0x000fc800078f10ff */
[----:B------:R-:W-:-:S04]  /*0100*/  LOP3.LUT R9, R8, 0xfffffffc, RZ, 0xc0, !PT ;  /* 0xfffffffc08097812 */ /* 0x000fc800078ec0ff */
[----:B------:R-:W-:Y:S01]  /*0110*/  IADD3 R9, R0, -R9, RZ ;  /* 0x8000000900097210 */ /* 0x000fe20007ffe0ff */
[----:B------:R-:W-:-:S04]  /*0120*/  HFMA2.MMA R0, -RZ, RZ, 0, 0 ;  /* 0x00000000ff007435 */ /* 0x000fc800000001ff */
[----:B--2---:R-:W-:Y:S02]  /*0130*/  IMAD.WIDE R4, R9, 0x4, R4 ;  /* 0x0000000409047825 */ /* 0x004fe400078e0204 */
[----:B------:R-:W2:Y:S02]  /*0140*/  LDC.64 R8, c[0x0][0x228] ;  /* 0x00008a00ff087b82 */ /* 0x000ea40000000a00 */
[C---:B-1----:R-:W-:Y:S01]  /*0150*/  IMAD.WIDE R2, R11.reuse, 0x4, R2 ;  /* 0x000000040b027825 */ /* 0x042fe200078e0202 */
[----:B------:R-:W3:Y:S03]  /*0160*/  @!P0 LDG.E.EL R13, desc[UR4][R4.64] ;  /* 0x00000004040d8981 */ /* 0x000ee6000c2e1900 */
[----:B------:R-:W-:Y:S01]  /*0170*/  IMAD.MOV.U32 R10, RZ, RZ, RZ ;  /* 0x000000ffff0a7224 */ /* 0x000fe200078e00ff */
[----:B------:R-:W3:Y:S01]  /*0180*/  @!P0 LDG.E R0, desc[UR4][R2.64] ;  /* 0x0000000402008981 */ /* 0x000ee2000c1e1900 */
[----:B----4-:R-:W-:-:S05]  /*0190*/  IMAD.WIDE R6, R11, 0x4, R6 ;  /* 0x000000040b067825 */ /* 0x010fca00078e0206 */
[----:B------:R-:W4:Y:S01]  /*01a0*/  @!P0 LDG.E R10, desc[UR4][R6.64] ;  /* 0x00000004060a8981 */ /* 0x000f22000c1e1900 */
[----:B--2---:R-:W-:-:S04]  /*01b0*/  IMAD.WIDE R8, R11, 0x4, R8 ;  /* 0x000000040b087825 */ /* 0x004fc800078e0208 */
[----:B---3--:R-:W-:-:S05]  /*01c0*/  FADD R13, R13, R0 ;  /* 0x000000000d0d7221 */ /* 0x008fca0000000000 */
[----:B------:R1:W-:Y:S01]  /*01d0*/  @!P0 STG.E desc[UR4][R2.64], R13 ;  /* 0x0000000d02008986 */ /* 0x0003e2000c101904 */
[----:B----4-:R-:W-:Y:S01]  /*01e0*/  FMUL R11, R13, R10 ;  /* 0x0000000a0d0b7220 */ /* 0x010fe20000400000 */
[----:B------:R-:W-:Y:S06]  /*01f0*/  @P0 EXIT ;  /* 0x000000000000094d */ /* 0x000fec0003800000 */
[----:B------:R-:W-:Y:S01]  /*0200*/  STG.E desc[UR4][R8.64], R11 ;  /* 0x0000000b08007986 */ /* 0x000fe2000c101904 */
[----:B------:R-:W-:Y:S05]  /*0210*/  EXIT ;  /* 0x000000000000794d */ /* 0x000fea0003800000 */
.L_x_0:
[----:B------:R-:W-:-:S00]  /*0220*/  BRA `(.L_x_0) ;  /* 0xfffffffc00fc7947 */ /* 0x000fc0000383ffff */
[----:B------:R-:W-:-:S00]  /*0230*/  NOP ;  /* 0x0000000000007918 */ /* 0x000fc00000000000 */
        /* <DEDUP_REMOVED lines=12> */
.L_x_1:


//--------------------- .nv.constant0.triton_poi_fused_convolution_mul_3 --------------------------
	.section	.nv.constant0.triton_poi_fused_convolution_mul_3,"a",@progbits
	.sectionflags	@""
	.align	4
.nv.constant0.triton_poi_fused_convolution_mul_3:
	.zero		564
